//
// Generated by NVIDIA NVVM Compiler
//
// Compiler Build ID: CL-36424714
// Cuda compilation tools, release 13.0, V13.0.88
// Based on NVVM 20.0.0
//

.version 9.0
.target sm_100
.address_size 64

	// .globl	_Z14accuracy_scorePfS_iiS_

.visible .entry _Z14accuracy_scorePfS_iiS_(
	.param .u64 .ptr .align 1 _Z14accuracy_scorePfS_iiS__param_0,
	.param .u64 .ptr .align 1 _Z14accuracy_scorePfS_iiS__param_1,
	.param .u32 _Z14accuracy_scorePfS_iiS__param_2,
	.param .u32 _Z14accuracy_scorePfS_iiS__param_3,
	.param .u64 .ptr .align 1 _Z14accuracy_scorePfS_iiS__param_4
)
{
	.reg .pred 	%p<4>;
	.reg .b32 	%r<15>;
	.reg .b32 	%f<6>;
	.reg .b64 	%rd<13>;

	ld.param.u64 	%rd2, [_Z14accuracy_scorePfS_iiS__param_0];
	ld.param.u64 	%rd3, [_Z14accuracy_scorePfS_iiS__param_1];
	ld.param.u32 	%r2, [_Z14accuracy_scorePfS_iiS__param_2];
	ld.param.u32 	%r3, [_Z14accuracy_scorePfS_iiS__param_3];
	ld.param.u64 	%rd1, [_Z14accuracy_scorePfS_iiS__param_4];
	cvta.to.global.u64 	%rd4, %rd2;
	cvta.to.global.u64 	%rd5, %rd3;
	mov.u32 	%r4, %tid.x;
	mov.u32 	%r5, %ctaid.x;
	mov.u32 	%r6, %ntid.x;
	mad.lo.s32 	%r7, %r5, %r6, %r4;
	mov.u32 	%r8, %tid.y;
	mov.u32 	%r9, %ctaid.y;
	mov.u32 	%r10, %ntid.y;
	mad.lo.s32 	%r1, %r9, %r10, %r8;
	mad.lo.s32 	%r11, %r2, %r1, %r7;
	mul.wide.u32 	%rd6, %r11, 4;
	add.s64 	%rd7, %rd5, %rd6;
	ld.global.f32 	%f1, [%rd7];
	mul.wide.u32 	%rd8, %r7, 4;
	add.s64 	%rd9, %rd4, %rd8;
	ld.global.f32 	%f2, [%rd9];
	setp.neu.f32 	%p1, %f1, %f2;
	mul.lo.s32 	%r13, %r3, %r2;
	setp.ge.u32 	%p2, %r11, %r13;
	or.pred  	%p3, %p1, %p2;
	@%p3 bra 	$L__BB0_2;
	cvta.to.global.u64 	%rd10, %rd1;
	mul.wide.u32 	%rd11, %r1, 4;
	add.s64 	%rd12, %rd10, %rd11;
	cvt.rn.f32.s32 	%f3, %r2;
	rcp.rn.f32 	%f4, %f3;
	atom.global.add.f32 	%f5, [%rd12], %f4;
$L__BB0_2:
	bar.sync 	0;
	ret;

}


// ===== COMPILED SASS (sm_100) =====

	.target	sm_100

	.elftype	@"ET_EXEC"


//--------------------- .note.nv.tkinfo           --------------------------
	.section	.note.nv.tkinfo,"",@"SHT_NOTE"
	.sectionflags	@"SHF_NOTE_NV_TKINFO"
	.tkinfo
        /*0018*/ 	.word	0x00000002
        /*0030*/ 	.string	""
        /*0030*/ 	.string	"ptxas"
        /*0030*/ 	.string	"Cuda compilation tools, release 13.0, V13.0.88"
        /*0030*/ 	.string	"Build cuda_13.0.r13.0/compiler.36424714_0"
        /*0030*/ 	.string	"-arch sm_100 -m 64 "



//--------------------- .note.nv.cuinfo           --------------------------
	.section	.note.nv.cuinfo,"",@"SHT_NOTE"
	.sectionflags	@"SHF_NOTE_NV_CUINFO"
        /*0018*/ 	.short	0x0002
        /*001a*/ 	.short	0x0064
        /*001c*/ 	.short	0x0082
	.zero		2


//--------------------- .nv.info                  --------------------------
	.section	.nv.info,"",@"SHT_CUDA_INFO"
	.align	4


	//----- nvinfo : EIATTR_REGCOUNT
	.align		4
        /*0000*/ 	.byte	0x04, 0x2f
        /*0002*/ 	.short	(.L_1 - .L_0)
	.align		4
.L_0:
        /*0004*/ 	.word	index@(_Z14accuracy_scorePfS_iiS_)
        /*0008*/ 	.word	0x0000000f


	//----- nvinfo : EIATTR_FRAME_SIZE
	.align		4
.L_1:
        /*000c*/ 	.byte	0x04, 0x11
        /*000e*/ 	.short	(.L_3 - .L_2)
	.align		4
.L_2:
        /*0010*/ 	.word	index@($__internal_0_$__cuda_sm20_rcp_rn_f32_slowpath)
        /*0014*/ 	.word	0x00000000


	//----- nvinfo : EIATTR_FRAME_SIZE
	.align		4
.L_3:
        /*0018*/ 	.byte	0x04, 0x11
        /*001a*/ 	.short	(.L_5 - .L_4)
	.align		4
.L_4:
        /*001c*/ 	.word	index@(_Z14accuracy_scorePfS_iiS_)
        /*0020*/ 	.word	0x00000000


	//----- nvinfo : EIATTR_MIN_STACK_SIZE
	.align		4
.L_5:
        /*0024*/ 	.byte	0x04, 0x12
        /*0026*/ 	.short	(.L_7 - .L_6)
	.align		4
.L_6:
        /*0028*/ 	.word	index@(_Z14accuracy_scorePfS_iiS_)
        /*002c*/ 	.word	0x00000000
.L_7:


//--------------------- .nv.compat                --------------------------
	.section	.nv.compat,"",@"SHT_CUDA_COMPAT_INFO"
	.align	4
        /*0000*/ 	.byte	0x02, 0x09, 0x00, 0x00, 0x02, 0x02, 0x01, 0x00, 0x02, 0x05, 0x05, 0x00, 0x03, 0x07, 0x01, 0x01
        /*0010*/ 	.byte	0x02, 0x03, 0x00, 0x00, 0x02, 0x06, 0x01, 0x00, 0x04, 0x0b, 0x08, 0x00, 0x09, 0x00, 0x00, 0x00
        /*0020*/ 	.byte	0x00, 0x00, 0x00, 0x00


//--------------------- .nv.info._Z14accuracy_scorePfS_iiS_ --------------------------
	.section	.nv.info._Z14accuracy_scorePfS_iiS_,"",@"SHT_CUDA_INFO"
	.sectionflags	@""
	.align	4


	//----- nvinfo : EIATTR_CUDA_API_VERSION
	.align		4
        /*0000*/ 	.byte	0x04, 0x37
        /*0002*/ 	.short	(.L_9 - .L_8)
.L_8:
        /*0004*/ 	.word	0x00000082


	//----- nvinfo : EIATTR_KPARAM_INFO
	.align		4
.L_9:
        /*0008*/ 	.byte	0x04, 0x17
        /*000a*/ 	.short	(.L_11 - .L_10)
.L_10:
        /*000c*/ 	.word	0x00000000
        /*0010*/ 	.short	0x0004
        /*0012*/ 	.short	0x0018
        /*0014*/ 	.byte	0x00, 0xf5, 0x21, 0x00


	//----- nvinfo : EIATTR_KPARAM_INFO
	.align		4
.L_11:
        /*0018*/ 	.byte	0x04, 0x17
        /*001a*/ 	.short	(.L_13 - .L_12)
.L_12:
        /*001c*/ 	.word	0x00000000
        /*0020*/ 	.short	0x0003
        /*0022*/ 	.short	0x0014
        /*0024*/ 	.byte	0x00, 0xf0, 0x11, 0x00


	//----- nvinfo : EIATTR_KPARAM_INFO
	.align		4
.L_13:
        /*0028*/ 	.byte	0x04, 0x17
        /*002a*/ 	.short	(.L_15 - .L_14)
.L_14:
        /*002c*/ 	.word	0x00000000
        /*0030*/ 	.short	0x0002
        /*0032*/ 	.short	0x0010
        /*0034*/ 	.byte	0x00, 0xf0, 0x11, 0x00


	//----- nvinfo : EIATTR_KPARAM_INFO
	.align		4
.L_15:
        /*0038*/ 	.byte	0x04, 0x17
        /*003a*/ 	.short	(.L_17 - .L_16)
.L_16:
        /*003c*/ 	.word	0x00000000
        /*0040*/ 	.short	0x0001
        /*0042*/ 	.short	0x0008
        /*0044*/ 	.byte	0x00, 0xf5, 0x21, 0x00


	//----- nvinfo : EIATTR_KPARAM_INFO
	.align		4
.L_17:
        /*0048*/ 	.byte	0x04, 0x17
        /*004a*/ 	.short	(.L_19 - .L_18)
.L_18:
        /*004c*/ 	.word	0x00000000
        /*0050*/ 	.short	0x0000
        /*0052*/ 	.short	0x0000
        /*0054*/ 	.byte	0x00, 0xf5, 0x21, 0x00


	//----- nvinfo : EIATTR_SPARSE_MMA_MASK
	.align		4
.L_19:
        /*0058*/ 	.byte	0x03, 0x50
        /*005a*/ 	.short	0x0000


	//----- nvinfo : EIATTR_MAXREG_COUNT
	.align		4
        /*005c*/ 	.byte	0x03, 0x1b
        /*005e*/ 	.short	0x00ff


	//----- nvinfo : EIATTR_NUM_BARRIERS
	.align		4
        /*0060*/ 	.byte	0x02, 0x4c
        /*0062*/ 	.byte	0x01
	.zero		1


	//----- nvinfo : EIATTR_MERCURY_ISA_VERSION
	.align		4
        /*0064*/ 	.byte	0x03, 0x5f
        /*0066*/ 	.short	0x0101


	//----- nvinfo : EIATTR_VRC_CTA_INIT_COUNT
	.align		4
        /*0068*/ 	.byte	0x02, 0x4a
	.zero		1
	.zero		1


	//----- nvinfo : EIATTR_EXIT_INSTR_OFFSETS
	.align		4
        /*006c*/ 	.byte	0x04, 0x1c
        /*006e*/ 	.short	(.L_21 - .L_20)


	//   ....[0]....
.L_20:
        /*0070*/ 	.word	0x00000280


	//----- nvinfo : EIATTR_CRS_STACK_SIZE
	.align		4
.L_21:
        /*0074*/ 	.byte	0x04, 0x1e
        /*0076*/ 	.short	(.L_23 - .L_22)
.L_22:
        /*0078*/ 	.word	0x00000000


	//----- nvinfo : EIATTR_CBANK_PARAM_SIZE
	.align		4
.L_23:
        /*007c*/ 	.byte	0x03, 0x19
        /*007e*/ 	.short	0x0020


	//----- nvinfo : EIATTR_PARAM_CBANK
	.align		4
        /*0080*/ 	.byte	0x04, 0x0a
        /*0082*/ 	.short	(.L_25 - .L_24)
	.align		4
.L_24:
        /*0084*/ 	.word	index@(.nv.constant0._Z14accuracy_scorePfS_iiS_)
        /*0088*/ 	.short	0x0380
        /*008a*/ 	.short	0x0020


	//----- nvinfo : EIATTR_SW_WAR
	.align		4
.L_25:
        /*008c*/ 	.byte	0x04, 0x36
        /*008e*/ 	.short	(.L_27 - .L_26)
.L_26:
        /*0090*/ 	.word	0x00000008
.L_27:


//--------------------- .nv.callgraph             --------------------------
	.section	.nv.callgraph,"",@"SHT_CUDA_CALLGRAPH"
	.align	4
	.sectionentsize	8
	.align		4
        /*0000*/ 	.word	0x00000000
	.align		4
        /*0004*/ 	.word	0xffffffff
	.align		4
        /*0008*/ 	.word	0x00000000
	.align		4
        /*000c*/ 	.word	0xfffffffe
	.align		4
        /*0010*/ 	.word	0x00000000
	.align		4
        /*0014*/ 	.word	0xfffffffd
	.align		4
        /*0018*/ 	.word	0x00000000
	.align		4
        /*001c*/ 	.word	0xfffffffc


//--------------------- .text._Z14accuracy_scorePfS_iiS_ --------------------------
	.section	.text._Z14accuracy_scorePfS_iiS_,"ax",@progbits
	.align	128
        .global         _Z14accuracy_scorePfS_iiS_
        .type           _Z14accuracy_scorePfS_iiS_,@function
        .size           _Z14accuracy_scorePfS_iiS_,(.L_x_8 - _Z14accuracy_scorePfS_iiS_)
        .other          _Z14accuracy_scorePfS_iiS_,@"STO_CUDA_ENTRY STV_DEFAULT"
_Z14accuracy_scorePfS_iiS_:
.text._Z14accuracy_scorePfS_iiS_:
[----:B------:R-:W-:Y:S01]  /*0000*/  LDC R1, c[0x0][0x37c] ;  /* 0x0000df00ff017b82 */ /* 0x000fe20000000800 */
[----:B------:R-:W0:Y:S07]  /*0010*/  S2R R7, SR_TID.X ;  /* 0x0000000000077919 */ /* 0x000e2e0000002100 */
[----:B------:R-:W0:Y:S01]  /*0020*/  S2UR UR4, SR_CTAID.X ;  /* 0x00000000000479c3 */ /* 0x000e220000002500 */
[----:B------:R-:W1:Y:S01]  /*0030*/  LDCU.64 UR8, c[0x0][0x390] ;  /* 0x00007200ff0877ac */ /* 0x000e620008000a00 */
[----:B------:R-:W2:Y:S01]  /*0040*/  S2R R6, SR_TID.Y ;  /* 0x0000000000067919 */ /* 0x000ea20000002200 */
[----:B------:R-:W3:Y:S05]  /*0050*/  LDCU.64 UR6, c[0x0][0x358] ;  /* 0x00006b00ff0677ac */ /* 0x000eea0008000a00 */
[----:B------:R-:W0:Y:S08]  /*0060*/  LDC R0, c[0x0][0x360] ;  /* 0x0000d800ff007b82 */ /* 0x000e300000000800 */
[----:B------:R-:W2:Y:S08]  /*0070*/  S2UR UR5, SR_CTAID.Y ;  /* 0x00000000000579c3 */ /* 0x000eb00000002600 */
[----:B------:R-:W2:Y:S08]  /*0080*/  LDC R9, c[0x0][0x364] ;  /* 0x0000d900ff097b82 */ /* 0x000eb00000000800 */
[----:B------:R-:W4:Y:S01]  /*0090*/  LDC.64 R4, c[0x0][0x380] ;  /* 0x0000e000ff047b82 */ /* 0x000f220000000a00 */
[----:B0-----:R-:W-:-:S07]  /*00a0*/  IMAD R7, R0, UR4, R7 ;  /* 0x0000000400077c24 */ /* 0x001fce000f8e0207 */
[----:B------:R-:W0:Y:S01]  /*00b0*/  LDC.64 R2, c[0x0][0x388] ;  /* 0x0000e200ff027b82 */ /* 0x000e220000000a00 */
[----:B--2---:R-:W-:-:S04]  /*00c0*/  IMAD R0, R9, UR5, R6 ;  /* 0x0000000509007c24 */ /* 0x004fc8000f8e0206 */
[----:B-1----:R-:W-:Y:S02]  /*00d0*/  IMAD R9, R0, UR8, R7 ;  /* 0x0000000800097c24 */ /* 0x002fe4000f8e0207 */
[----:B----4-:R-:W-:-:S06]  /*00e0*/  IMAD.WIDE.U32 R4, R7, 0x4, R4 ;  /* 0x0000000407047825 */ /* 0x010fcc00078e0004 */
[----:B---3--:R-:W2:Y:S01]  /*00f0*/  LDG.E R5, desc[UR6][R4.64] ;  /* 0x0000000604057981 */ /* 0x008ea2000c1e1900 */
[----:B0-----:R-:W-:-:S06]  /*0100*/  IMAD.WIDE.U32 R2, R9, 0x4, R2 ;  /* 0x0000000409027825 */ /* 0x001fcc00078e0002 */
[----:B------:R-:W2:Y:S01]  /*0110*/  LDG.E R2, desc[UR6][R2.64] ;  /* 0x0000000602027981 */ /* 0x000ea2000c1e1900 */
[----:B------:R-:W-:-:S06]  /*0120*/  UIMAD UR4, UR8, UR9, URZ ;  /* 0x00000009080472a4 */ /* 0x000fcc000f8e02ff */
[----:B------:R-:W-:Y:S01]  /*0130*/  ISETP.GE.U32.AND P0, PT, R9, UR4, PT ;  /* 0x0000000409007c0c */ /* 0x000fe2000bf06070 */
[----:B------:R-:W-:Y:S03]  /*0140*/  BSSY.RECONVERGENT B0, `(.L_x_0) ;  /* 0x0000012000007945 */ /* 0x000fe60003800200 */
[----:B--2---:R-:W-:-:S13]  /*0150*/  FSETP.NEU.OR P0, PT, R2, R5, P0 ;  /* 0x000000050200720b */ /* 0x004fda000070d400 */
[----:B------:R-:W-:Y:S05]  /*0160*/  @P0 BRA `(.L_x_1) ;  /* 0x00000000003c0947 */ /* 0x000fea0003800000 */
[----:B------:R-:W-:Y:S01]  /*0170*/  I2FP.F32.S32 R5, UR8 ;  /* 0x0000000800057c45 */ /* 0x000fe20008201400 */
[----:B------:R-:W0:Y:S04]  /*0180*/  LDC.64 R2, c[0x0][0x398] ;  /* 0x0000e600ff027b82 */ /* 0x000e280000000a00 */
[----:B------:R-:W-:-:S05]  /*0190*/  VIADD R4, R5, 0x1800000 ;  /* 0x0180000005047836 */ /* 0x000fca0000000000 */
[----:B------:R-:W-:-:S04]  /*01a0*/  LOP3.LUT R4, R4, 0x7f800000, RZ, 0xc0, !PT ;  /* 0x7f80000004047812 */ /* 0x000fc800078ec0ff */
[----:B------:R-:W-:Y:S01]  /*01b0*/  ISETP.GT.U32.AND P0, PT, R4, 0x1ffffff, PT ;  /* 0x01ffffff0400780c */ /* 0x000fe20003f04070 */
[----:B0-----:R-:W-:-:S12]  /*01c0*/  IMAD.WIDE.U32 R2, R0, 0x4, R2 ;  /* 0x0000000400027825 */ /* 0x001fd800078e0002 */
[----:B------:R-:W-:Y:S05]  /*01d0*/  @P0 BRA `(.L_x_2) ;  /* 0x00000000000c0947 */ /* 0x000fea0003800000 */
[----:B------:R-:W-:-:S07]  /*01e0*/  MOV R4, 0x200 ;  /* 0x0000020000047802 */ /* 0x000fce0000000f00 */
[----:B------:R-:W-:Y:S05]  /*01f0*/  CALL.REL.NOINC `($__internal_0_$__cuda_sm20_rcp_rn_f32_slowpath) ;  /* 0x0000000000247944 */ /* 0x000fea0003c00000 */
[----:B------:R-:W-:Y:S05]  /*0200*/  BRA `(.L_x_3) ;  /* 0x0000000000107947 */ /* 0x000fea0003800000 */
.L_x_2:
[----:B------:R-:W0:Y:S02]  /*0210*/  MUFU.RCP R0, R5 ;  /* 0x0000000500007308 */ /* 0x000e240000001000 */
[----:B0-----:R-:W-:-:S04]  /*0220*/  FFMA R4, R5, R0, -1 ;  /* 0xbf80000005047423 */ /* 0x001fc80000000000 */
[----:B------:R-:W-:-:S04]  /*0230*/  FADD.FTZ R7, -R4, -RZ ;  /* 0x800000ff04077221 */ /* 0x000fc80000010100 */
[----:B------:R-:W-:-:S07]  /*0240*/  FFMA R7, R0, R7, R0 ;  /* 0x0000000700077223 */ /* 0x000fce0000000000 */
.L_x_3:
[----:B------:R0:W-:Y:S02]  /*0250*/  REDG.E.ADD.F32.FTZ.RN.STRONG.GPU desc[UR6][R2.64], R7 ;  /* 0x00000007020079a6 */ /* 0x0001e4000c12f306 */
.L_x_1:
[----:B------:R-:W-:Y:S05]  /*0260*/  BSYNC.RECONVERGENT B0 ;  /* 0x0000000000007941 */ /* 0x000fea0003800200 */
.L_x_0:
[----:B------:R-:W-:Y:S06]  /*0270*/  BAR.SYNC.DEFER_BLOCKING 0x0 ;  /* 0x0000000000007b1d */ /* 0x000fec0000010000 */
[----:B------:R-:W-:Y:S05]  /*0280*/  EXIT ;  /* 0x000000000000794d */ /* 0x000fea0003800000 */
        .weak           $__internal_0_$__cuda_sm20_rcp_rn_f32_slowpath
        .type           $__internal_0_$__cuda_sm20_rcp_rn_f32_slowpath,@function
        .size           $__internal_0_$__cuda_sm20_rcp_rn_f32_slowpath,(.L_x_8 - $__internal_0_$__cuda_sm20_rcp_rn_f32_slowpath)
$__internal_0_$__cuda_sm20_rcp_rn_f32_slowpath:
[----:B------:R-:W-:-:S05]  /*0290*/  IMAD.SHL.U32 R0, R5, 0x2, RZ ;  /* 0x0000000205007824 */ /* 0x000fca00078e00ff */
[----:B------:R-:W-:Y:S01]  /*02a0*/  SHF.R.U32.HI R6, RZ, 0x18, R0 ;  /* 0x00000018ff067819 */ /* 0x000fe20000011600 */
[----:B------:R-:W-:-:S03]  /*02b0*/  IMAD.MOV.U32 R0, RZ, RZ, R5 ;  /* 0x000000ffff007224 */ /* 0x000fc600078e0005 */
[----:B------:R-:W-:-:S13]  /*02c0*/  ISETP.NE.U32.AND P0, PT, R6, RZ, PT ;  /* 0x000000ff0600720c */ /* 0x000fda0003f05070 */
[----:B------:R-:W-:Y:S05]  /*02d0*/  @P0 BRA `(.L_x_4) ;  /* 0x00000000002c0947 */ /* 0x000fea0003800000 */
[----:B------:R-:W-:-:S05]  /*02e0*/  IMAD.SHL.U32 R5, R0, 0x2, RZ ;  /* 0x0000000200057824 */ /* 0x000fca00078e00ff */
[----:B------:R-:W-:-:S13]  /*02f0*/  ISETP.NE.AND P0, PT, R5, RZ, PT ;  /* 0x000000ff0500720c */ /* 0x000fda0003f05270 */
[----:B------:R0:W1:Y:S01]  /*0300*/  @!P0 MUFU.RCP R5, R0 ;  /* 0x0000000000058308 */ /* 0x0000620000001000 */
[----:B------:R-:W-:Y:S05]  /*0310*/  @!P0 BRA `(.L_x_5) ;  /* 0x0000000000a48947 */ /* 0x000fea0003800000 */
[----:B------:R-:W-:-:S04]  /*0320*/  FFMA R6, R0, 1.84467440737095516160e+19, RZ ;  /* 0x5f80000000067823 */ /* 0x000fc800000000ff */
[----:B-1----:R-:W0:Y:S02]  /*0330*/  MUFU.RCP R5, R6 ;  /* 0x0000000600057308 */ /* 0x002e240000001000 */
[----:B0-----:R-:W-:-:S04]  /*0340*/  FFMA R0, R6, R5, -1 ;  /* 0xbf80000006007423 */ /* 0x001fc80000000005 */
[----:B------:R-:W-:-:S04]  /*0350*/  FADD.FTZ R0, -R0, -RZ ;  /* 0x800000ff00007221 */ /* 0x000fc80000010100 */
[----:B------:R-:W-:-:S04]  /*0360*/  FFMA R0, R5, R0, R5 ;  /* 0x0000000005007223 */ /* 0x000fc80000000005 */
[----:B------:R-:W-:Y:S01]  /*0370*/  FFMA R5, R0, 1.84467440737095516160e+19, RZ ;  /* 0x5f80000000057823 */ /* 0x000fe200000000ff */
[----:B------:R-:W-:Y:S06]  /*0380*/  BRA `(.L_x_5) ;  /* 0x0000000000887947 */ /* 0x000fec0003800000 */
.L_x_4:
[----:B------:R-:W-:-:S04]  /*0390*/  IADD3 R5, PT, PT, R6, -0xfd, RZ ;  /* 0xffffff0306057810 */ /* 0x000fc80007ffe0ff */
[----:B------:R-:W-:-:S13]  /*03a0*/  ISETP.GT.U32.AND P0, PT, R5, 0x1, PT ;  /* 0x000000010500780c */ /* 0x000fda0003f04070 */
[----:B------:R-:W-:Y:S05]  /*03b0*/  @P0 BRA `(.L_x_6) ;  /* 0x0000000000780947 */ /* 0x000fea0003800000 */
[----:B------:R-:W-:Y:S01]  /*03c0*/  LOP3.LUT R7, R0, 0x7fffff, RZ, 0xc0, !PT ;  /* 0x007fffff00077812 */ /* 0x000fe200078ec0ff */
[----:B------:R-:W-:-:S03]  /*03d0*/  IMAD.MOV.U32 R12, RZ, RZ, 0x3 ;  /* 0x00000003ff0c7424 */ /* 0x000fc600078e00ff */
[----:B------:R-:W-:Y:S02]  /*03e0*/  LOP3.LUT R7, R7, 0x3f800000, RZ, 0xfc, !PT ;  /* 0x3f80000007077812 */ /* 0x000fe400078efcff */
[----:B------:R-:W-:Y:S02]  /*03f0*/  SHF.L.U32 R11, R12, R5, RZ ;  /* 0x000000050c0b7219 */ /* 0x000fe400000006ff */
[----:B------:R-:W0:Y:S02]  /*0400*/  MUFU.RCP R8, R7 ;  /* 0x0000000700087308 */ /* 0x000e240000001000 */
[----:B0-----:R-:W-:-:S04]  /*0410*/  FFMA R9, R7, R8, -1 ;  /* 0xbf80000007097423 */ /* 0x001fc80000000008 */
[----:B------:R-:W-:-:S04]  /*0420*/  FADD.FTZ R9, -R9, -RZ ;  /* 0x800000ff09097221 */ /* 0x000fc80000010100 */
[CCC-:B------:R-:W-:Y:S01]  /*0430*/  FFMA.RM R10, R8.reuse, R9.reuse, R8.reuse ;  /* 0x00000009080a7223 */ /* 0x1c0fe20000004008 */
[----:B------:R-:W-:-:S04]  /*0440*/  FFMA.RP R9, R8, R9, R8 ;  /* 0x0000000908097223 */ /* 0x000fc80000008008 */
[C---:B------:R-:W-:Y:S02]  /*0450*/  LOP3.LUT R8, R10.reuse, 0x7fffff, RZ, 0xc0, !PT ;  /* 0x007fffff0a087812 */ /* 0x040fe400078ec0ff */
[----:B------:R-:W-:Y:S02]  /*0460*/  FSETP.NEU.FTZ.AND P0, PT, R10, R9, PT ;  /* 0x000000090a00720b */ /* 0x000fe40003f1d000 */
[----:B------:R-:W-:Y:S02]  /*0470*/  LOP3.LUT R8, R8, 0x800000, RZ, 0xfc, !PT ;  /* 0x0080000008087812 */ /* 0x000fe400078efcff */
[----:B------:R-:W-:Y:S02]  /*0480*/  SEL R9, RZ, 0xffffffff, !P0 ;  /* 0xffffffffff097807 */ /* 0x000fe40004000000 */
[----:B------:R-:W-:-:S03]  /*0490*/  LOP3.LUT R10, R11, R8, RZ, 0xc0, !PT ;  /* 0x000000080b0a7212 */ /* 0x000fc600078ec0ff */
[----:B------:R-:W-:Y:S01]  /*04a0*/  IMAD.MOV R9, RZ, RZ, -R9 ;  /* 0x000000ffff097224 */ /* 0x000fe200078e0a09 */
[----:B------:R-:W-:-:S04]  /*04b0*/  SHF.R.U32.HI R10, RZ, R5, R10 ;  /* 0x00000005ff0a7219 */ /* 0x000fc8000001160a */
[----:B------:R-:W-:Y:S02]  /*04c0*/  LOP3.LUT P1, RZ, R9, R5, R8, 0xf8, !PT ;  /* 0x0000000509ff7212 */ /* 0x000fe4000782f808 */
[C---:B------:R-:W-:Y:S02]  /*04d0*/  LOP3.LUT P0, RZ, R10.reuse, 0x1, RZ, 0xc0, !PT ;  /* 0x000000010aff7812 */ /* 0x040fe4000780c0ff */
[----:B------:R-:W-:-:S04]  /*04e0*/  LOP3.LUT P2, RZ, R10, 0x2, RZ, 0xc0, !PT ;  /* 0x000000020aff7812 */ /* 0x000fc8000784c0ff */
[----:B------:R-:W-:Y:S02]  /*04f0*/  PLOP3.LUT P0, PT, P0, P1, P2, 0xe0, 0x0 ;  /* 0x000000000000781c */ /* 0x000fe40000703c20 */
[----:B------:R-:W-:Y:S02]  /*0500*/  LOP3.LUT P1, RZ, R0, 0x7fffff, RZ, 0xc0, !PT ;  /* 0x007fffff00ff7812 */ /* 0x000fe4000782c0ff */
[----:B------:R-:W-:-:S05]  /*0510*/  SEL R5, RZ, 0x1, !P0 ;  /* 0x00000001ff057807 */ /* 0x000fca0004000000 */
[----:B------:R-:W-:-:S05]  /*0520*/  IMAD.MOV R5, RZ, RZ, -R5 ;  /* 0x000000ffff057224 */ /* 0x000fca00078e0a05 */
[----:B------:R-:W-:Y:S02]  /*0530*/  ISETP.GE.AND P0, PT, R5, RZ, PT ;  /* 0x000000ff0500720c */ /* 0x000fe40003f06270 */
[----:B------:R-:W-:-:S04]  /*0540*/  IADD3 R5, PT, PT, R6, -0xfc, RZ ;  /* 0xffffff0406057810 */ /* 0x000fc80007ffe0ff */
[----:B------:R-:W-:-:S07]  /*0550*/  SHF.R.U32.HI R5, RZ, R5, R8 ;  /* 0x00000005ff057219 */ /* 0x000fce0000011608 */
[----:B------:R-:W-:-:S04]  /*0560*/  @!P0 VIADD R5, R5, 0x1 ;  /* 0x0000000105058836 */ /* 0x000fc80000000000 */
[----:B------:R-:W-:-:S05]  /*0570*/  @!P1 IMAD.SHL.U32 R5, R5, 0x2, RZ ;  /* 0x0000000205059824 */ /* 0x000fca00078e00ff */
[----:B------:R-:W-:Y:S01]  /*0580*/  LOP3.LUT R5, R5, 0x80000000, R0, 0xf8, !PT ;  /* 0x8000000005057812 */ /* 0x000fe200078ef800 */
[----:B------:R-:W-:Y:S06]  /*0590*/  BRA `(.L_x_5) ;  /* 0x0000000000047947 */ /* 0x000fec0003800000 */
.L_x_6:
[----:B------:R2:W3:Y:S02]  /*05a0*/  MUFU.RCP R5, R0 ;  /* 0x0000000000057308 */ /* 0x0004e40000001000 */
.L_x_5:
[----:B-1-3--:R-:W-:Y:S01]  /*05b0*/  MOV R7, R5 ;  /* 0x0000000500077202 */ /* 0x00afe20000000f00 */
[----:B------:R-:W-:-:S04]  /*05c0*/  IMAD.MOV.U32 R5, RZ, RZ, 0x0 ;  /* 0x00000000ff057424 */ /* 0x000fc800078e00ff */
[----:B0-2---:R-:W-:Y:S05]  /*05d0*/  RET.REL.NODEC R4 `(_Z14accuracy_scorePfS_iiS_) ;  /* 0xfffffff804887950 */ /* 0x005fea0003c3ffff */
.L_x_7:
[----:B------:R-:W-:-:S00]  /*05e0*/  BRA `(.L_x_7) ;  /* 0xfffffffc00fc7947 */ /* 0x000fc0000383ffff */
[----:B------:R-:W-:-:S00]  /*05f0*/  NOP ;  /* 0x0000000000007918 */ /* 0x000fc00000000000 */
        /* <DEDUP_REMOVED lines=8> */
.L_x_8:


//--------------------- .nv.shared.reserved.0     --------------------------
	.section	.nv.shared.reserved.0,"aw",@nobits
	.weak		__nv_reservedSMEM_offset_0_alias
	.size		__nv_reservedSMEM_offset_0_alias, 0, 64
	.other		__nv_reservedSMEM_offset_0_alias,@"STO_CUDA_RESERVED_SHARED STV_DEFAULT"
__nv_reservedSMEM_offset_0_alias:
	.zero		0
	.zero		64


//--------------------- .nv.constant0._Z14accuracy_scorePfS_iiS_ --------------------------
	.section	.nv.constant0._Z14accuracy_scorePfS_iiS_,"a",@progbits
	.sectionflags	@""
	.align	4
.nv.constant0._Z14accuracy_scorePfS_iiS_:
	.zero		928


//--------------------- SYMBOLS --------------------------

	.type		.nv.reservedSmem.offset0,@object
	.size		.nv.reservedSmem.offset0,0x4
